//
// Generated by NVIDIA NVVM Compiler
//
// Compiler Build ID: CL-36424714
// Cuda compilation tools, release 13.0, V13.0.88
// Based on NVVM 20.0.0
//

.version 9.0
.target sm_100
.address_size 64

	// .globl	_Z12tiled_conv2dPfS_S_iiii
// _ZZ12tiled_conv2dPfS_S_iiiiE10input_tile has been demoted

.visible .entry _Z12tiled_conv2dPfS_S_iiii(
	.param .u64 .ptr .align 1 _Z12tiled_conv2dPfS_S_iiii_param_0,
	.param .u64 .ptr .align 1 _Z12tiled_conv2dPfS_S_iiii_param_1,
	.param .u64 .ptr .align 1 _Z12tiled_conv2dPfS_S_iiii_param_2,
	.param .u32 _Z12tiled_conv2dPfS_S_iiii_param_3,
	.param .u32 _Z12tiled_conv2dPfS_S_iiii_param_4,
	.param .u32 _Z12tiled_conv2dPfS_S_iiii_param_5,
	.param .u32 _Z12tiled_conv2dPfS_S_iiii_param_6
)
{
	.reg .pred 	%p<38>;
	.reg .b32 	%r<151>;
	.reg .b32 	%f<127>;
	.reg .b64 	%rd<29>;
	// demoted variable
	.shared .align 4 .b8 _ZZ12tiled_conv2dPfS_S_iiiiE10input_tile[1296];
	ld.param.u64 	%rd5, [_Z12tiled_conv2dPfS_S_iiii_param_0];
	ld.param.u64 	%rd6, [_Z12tiled_conv2dPfS_S_iiii_param_1];
	ld.param.u64 	%rd4, [_Z12tiled_conv2dPfS_S_iiii_param_2];
	ld.param.u32 	%r45, [_Z12tiled_conv2dPfS_S_iiii_param_3];
	ld.param.u32 	%r46, [_Z12tiled_conv2dPfS_S_iiii_param_4];
	ld.param.u32 	%r47, [_Z12tiled_conv2dPfS_S_iiii_param_5];
	ld.param.u32 	%r48, [_Z12tiled_conv2dPfS_S_iiii_param_6];
	cvta.to.global.u64 	%rd1, %rd6;
	cvta.to.global.u64 	%rd2, %rd5;
	mov.u32 	%r1, %tid.x;
	mov.u32 	%r2, %tid.y;
	mov.u32 	%r49, %ctaid.y;
	mov.u32 	%r50, %ntid.y;
	mad.lo.s32 	%r3, %r49, %r50, %r2;
	mov.u32 	%r51, %ctaid.x;
	mov.u32 	%r52, %ntid.x;
	mad.lo.s32 	%r4, %r51, %r52, %r1;
	shr.u32 	%r53, %r47, 31;
	add.s32 	%r54, %r47, %r53;
	shr.s32 	%r5, %r54, 1;
	shr.u32 	%r55, %r48, 31;
	add.s32 	%r56, %r48, %r55;
	shr.s32 	%r6, %r56, 1;
	setp.lt.s32 	%p2, %r3, %r46;
	setp.lt.s32 	%p3, %r4, %r45;
	and.pred  	%p1, %p3, %p2;
	add.s32 	%r57, %r6, %r2;
	mov.u32 	%r58, _ZZ12tiled_conv2dPfS_S_iiiiE10input_tile;
	mad.lo.s32 	%r7, %r57, 72, %r58;
	not.pred 	%p4, %p1;
	@%p4 bra 	$L__BB0_2;
	mad.lo.s32 	%r63, %r45, %r3, %r4;
	mul.wide.s32 	%rd7, %r63, 4;
	add.s64 	%rd8, %rd2, %rd7;
	ld.global.f32 	%f17, [%rd8];
	add.s32 	%r64, %r5, %r1;
	shl.b32 	%r65, %r64, 2;
	add.s32 	%r66, %r7, %r65;
	st.shared.f32 	[%r66], %f17;
	bra.uni 	$L__BB0_3;
$L__BB0_2:
	add.s32 	%r59, %r5, %r1;
	shl.b32 	%r60, %r59, 2;
	add.s32 	%r61, %r7, %r60;
	mov.b32 	%r62, 0;
	st.shared.u32 	[%r61], %r62;
$L__BB0_3:
	setp.ge.s32 	%p5, %r1, %r5;
	@%p5 bra 	$L__BB0_7;
	setp.ge.s32 	%p6, %r3, %r46;
	sub.s32 	%r67, %r4, %r5;
	add.s32 	%r8, %r67, %r1;
	setp.lt.s32 	%p7, %r8, 0;
	or.pred  	%p8, %p6, %p7;
	@%p8 bra 	$L__BB0_6;
	mad.lo.s32 	%r71, %r45, %r3, %r8;
	mul.wide.s32 	%rd9, %r71, 4;
	add.s64 	%rd10, %rd2, %rd9;
	ld.global.f32 	%f18, [%rd10];
	shl.b32 	%r72, %r1, 2;
	add.s32 	%r73, %r7, %r72;
	st.shared.f32 	[%r73], %f18;
	bra.uni 	$L__BB0_7;
$L__BB0_6:
	shl.b32 	%r68, %r1, 2;
	add.s32 	%r69, %r7, %r68;
	mov.b32 	%r70, 0;
	st.shared.u32 	[%r69], %r70;
$L__BB0_7:
	sub.s32 	%r74, 16, %r5;
	setp.lt.s32 	%p9, %r1, %r74;
	@%p9 bra 	$L__BB0_11;
	setp.ge.s32 	%p10, %r3, %r46;
	add.s32 	%r75, %r1, %r4;
	add.s32 	%r76, %r75, %r5;
	add.s32 	%r9, %r76, -15;
	setp.ge.s32 	%p11, %r9, %r45;
	or.pred  	%p12, %p10, %p11;
	@%p12 bra 	$L__BB0_10;
	mad.lo.s32 	%r82, %r45, %r3, %r9;
	mul.wide.s32 	%rd11, %r82, 4;
	add.s64 	%rd12, %rd2, %rd11;
	ld.global.f32 	%f19, [%rd12];
	shl.b32 	%r83, %r5, 1;
	add.s32 	%r84, %r83, %r1;
	shl.b32 	%r85, %r84, 2;
	add.s32 	%r86, %r7, %r85;
	st.shared.f32 	[%r86], %f19;
	bra.uni 	$L__BB0_11;
$L__BB0_10:
	shl.b32 	%r77, %r5, 1;
	add.s32 	%r78, %r77, %r1;
	shl.b32 	%r79, %r78, 2;
	add.s32 	%r80, %r7, %r79;
	mov.b32 	%r81, 0;
	st.shared.u32 	[%r80], %r81;
$L__BB0_11:
	setp.ge.s32 	%p13, %r2, %r6;
	mad.lo.s32 	%r10, %r2, 72, %r58;
	@%p13 bra 	$L__BB0_15;
	setp.ge.s32 	%p14, %r4, %r45;
	sub.s32 	%r88, %r3, %r6;
	add.s32 	%r11, %r88, %r2;
	setp.lt.s32 	%p15, %r11, 0;
	or.pred  	%p16, %p14, %p15;
	@%p16 bra 	$L__BB0_14;
	mad.lo.s32 	%r93, %r11, %r45, %r4;
	mul.wide.s32 	%rd13, %r93, 4;
	add.s64 	%rd14, %rd2, %rd13;
	ld.global.f32 	%f20, [%rd14];
	add.s32 	%r94, %r5, %r1;
	shl.b32 	%r95, %r94, 2;
	add.s32 	%r96, %r10, %r95;
	st.shared.f32 	[%r96], %f20;
	bra.uni 	$L__BB0_15;
$L__BB0_14:
	add.s32 	%r89, %r5, %r1;
	shl.b32 	%r90, %r89, 2;
	add.s32 	%r91, %r10, %r90;
	mov.b32 	%r92, 0;
	st.shared.u32 	[%r91], %r92;
$L__BB0_15:
	sub.s32 	%r97, 16, %r6;
	setp.lt.s32 	%p17, %r2, %r97;
	@%p17 bra 	$L__BB0_19;
	setp.ge.s32 	%p18, %r4, %r45;
	add.s32 	%r98, %r2, %r3;
	add.s32 	%r99, %r98, %r6;
	add.s32 	%r12, %r99, -15;
	setp.ge.s32 	%p19, %r12, %r46;
	or.pred  	%p20, %p18, %p19;
	@%p20 bra 	$L__BB0_18;
	mad.lo.s32 	%r105, %r12, %r45, %r4;
	mul.wide.s32 	%rd15, %r105, 4;
	add.s64 	%rd16, %rd2, %rd15;
	ld.global.f32 	%f21, [%rd16];
	mad.lo.s32 	%r106, %r6, 144, %r10;
	add.s32 	%r107, %r5, %r1;
	shl.b32 	%r108, %r107, 2;
	add.s32 	%r109, %r106, %r108;
	st.shared.f32 	[%r109], %f21;
	bra.uni 	$L__BB0_19;
$L__BB0_18:
	mad.lo.s32 	%r100, %r6, 144, %r10;
	add.s32 	%r101, %r5, %r1;
	shl.b32 	%r102, %r101, 2;
	add.s32 	%r103, %r100, %r102;
	mov.b32 	%r104, 0;
	st.shared.u32 	[%r103], %r104;
$L__BB0_19:
	setp.ge.s32 	%p21, %r2, %r6;
	setp.ge.s32 	%p22, %r1, %r5;
	or.pred  	%p23, %p22, %p21;
	@%p23 bra 	$L__BB0_23;
	sub.s32 	%r110, %r3, %r6;
	add.s32 	%r13, %r110, %r2;
	sub.s32 	%r111, %r4, %r5;
	add.s32 	%r112, %r111, %r1;
	or.b32  	%r113, %r13, %r112;
	setp.lt.s32 	%p24, %r113, 0;
	@%p24 bra 	$L__BB0_22;
	mad.lo.s32 	%r117, %r13, %r45, %r112;
	mul.wide.s32 	%rd17, %r117, 4;
	add.s64 	%rd18, %rd2, %rd17;
	ld.global.f32 	%f22, [%rd18];
	shl.b32 	%r118, %r1, 2;
	add.s32 	%r119, %r10, %r118;
	st.shared.f32 	[%r119], %f22;
	bra.uni 	$L__BB0_23;
$L__BB0_22:
	shl.b32 	%r114, %r1, 2;
	add.s32 	%r115, %r10, %r114;
	mov.b32 	%r116, 0;
	st.shared.u32 	[%r115], %r116;
$L__BB0_23:
	bar.sync 	0;
	mov.f32 	%f125, 0f00000000;
	@%p4 bra 	$L__BB0_42;
	setp.lt.s32 	%p26, %r48, -1;
	@%p26 bra 	$L__BB0_41;
	setp.lt.s32 	%p27, %r47, -1;
	neg.s32 	%r15, %r5;
	add.s32 	%r16, %r5, %r1;
	@%p27 bra 	$L__BB0_41;
	neg.s32 	%r143, %r6;
	abs.s32 	%r120, %r5;
	add.s32 	%r18, %r5, %r120;
	add.s32 	%r121, %r18, 1;
	and.b32  	%r19, %r121, 15;
	and.b32  	%r20, %r121, 7;
	and.b32  	%r21, %r121, 3;
	shl.b32 	%r122, %r1, 2;
	mad.lo.s32 	%r123, %r2, 72, %r122;
	add.s32 	%r125, %r123, %r58;
	add.s32 	%r22, %r125, 32;
	mov.f32 	%f125, 0f00000000;
$L__BB0_27:
	mov.u32 	%r23, %r143;
	setp.lt.u32 	%p28, %r18, 15;
	add.s32 	%r24, %r23, %r6;
	mul.lo.s32 	%r145, %r24, %r47;
	add.s32 	%r26, %r145, %r5;
	mov.u32 	%r148, %r15;
	@%p28 bra 	$L__BB0_30;
	and.b32  	%r127, %r121, -16;
	neg.s32 	%r146, %r127;
	mad.lo.s32 	%r144, %r24, 72, %r22;
	mov.u32 	%r148, %r15;
$L__BB0_29:
	.pragma "nounroll";
	ld.shared.f32 	%f27, [%r144+-32];
	mul.wide.s32 	%rd19, %r145, 4;
	add.s64 	%rd20, %rd1, %rd19;
	ld.global.f32 	%f28, [%rd20];
	fma.rn.f32 	%f29, %f27, %f28, %f125;
	ld.shared.f32 	%f30, [%r144+-28];
	ld.global.f32 	%f31, [%rd20+4];
	fma.rn.f32 	%f32, %f30, %f31, %f29;
	ld.shared.f32 	%f33, [%r144+-24];
	ld.global.f32 	%f34, [%rd20+8];
	fma.rn.f32 	%f35, %f33, %f34, %f32;
	ld.shared.f32 	%f36, [%r144+-20];
	ld.global.f32 	%f37, [%rd20+12];
	fma.rn.f32 	%f38, %f36, %f37, %f35;
	ld.shared.f32 	%f39, [%r144+-16];
	ld.global.f32 	%f40, [%rd20+16];
	fma.rn.f32 	%f41, %f39, %f40, %f38;
	ld.shared.f32 	%f42, [%r144+-12];
	ld.global.f32 	%f43, [%rd20+20];
	fma.rn.f32 	%f44, %f42, %f43, %f41;
	ld.shared.f32 	%f45, [%r144+-8];
	ld.global.f32 	%f46, [%rd20+24];
	fma.rn.f32 	%f47, %f45, %f46, %f44;
	ld.shared.f32 	%f48, [%r144+-4];
	ld.global.f32 	%f49, [%rd20+28];
	fma.rn.f32 	%f50, %f48, %f49, %f47;
	ld.shared.f32 	%f51, [%r144];
	ld.global.f32 	%f52, [%rd20+32];
	fma.rn.f32 	%f53, %f51, %f52, %f50;
	ld.shared.f32 	%f54, [%r144+4];
	ld.global.f32 	%f55, [%rd20+36];
	fma.rn.f32 	%f56, %f54, %f55, %f53;
	ld.shared.f32 	%f57, [%r144+8];
	ld.global.f32 	%f58, [%rd20+40];
	fma.rn.f32 	%f59, %f57, %f58, %f56;
	ld.shared.f32 	%f60, [%r144+12];
	ld.global.f32 	%f61, [%rd20+44];
	fma.rn.f32 	%f62, %f60, %f61, %f59;
	ld.shared.f32 	%f63, [%r144+16];
	ld.global.f32 	%f64, [%rd20+48];
	fma.rn.f32 	%f65, %f63, %f64, %f62;
	ld.shared.f32 	%f66, [%r144+20];
	ld.global.f32 	%f67, [%rd20+52];
	fma.rn.f32 	%f68, %f66, %f67, %f65;
	ld.shared.f32 	%f69, [%r144+24];
	ld.global.f32 	%f70, [%rd20+56];
	fma.rn.f32 	%f71, %f69, %f70, %f68;
	ld.shared.f32 	%f72, [%r144+28];
	ld.global.f32 	%f73, [%rd20+60];
	fma.rn.f32 	%f125, %f72, %f73, %f71;
	add.s32 	%r148, %r148, 16;
	add.s32 	%r146, %r146, 16;
	add.s32 	%r145, %r145, 16;
	add.s32 	%r144, %r144, 64;
	setp.ne.s32 	%p29, %r146, 0;
	@%p29 bra 	$L__BB0_29;
$L__BB0_30:
	setp.eq.s32 	%p30, %r19, 0;
	@%p30 bra 	$L__BB0_40;
	mad.lo.s32 	%r38, %r24, 72, %r10;
	add.s32 	%r128, %r19, -1;
	setp.lt.u32 	%p31, %r128, 7;
	@%p31 bra 	$L__BB0_33;
	add.s32 	%r129, %r16, %r148;
	shl.b32 	%r130, %r129, 2;
	add.s32 	%r131, %r38, %r130;
	ld.shared.f32 	%f75, [%r131];
	add.s32 	%r132, %r26, %r148;
	mul.wide.s32 	%rd21, %r132, 4;
	add.s64 	%rd22, %rd1, %rd21;
	ld.global.f32 	%f76, [%rd22];
	fma.rn.f32 	%f77, %f75, %f76, %f125;
	ld.shared.f32 	%f78, [%r131+4];
	ld.global.f32 	%f79, [%rd22+4];
	fma.rn.f32 	%f80, %f78, %f79, %f77;
	ld.shared.f32 	%f81, [%r131+8];
	ld.global.f32 	%f82, [%rd22+8];
	fma.rn.f32 	%f83, %f81, %f82, %f80;
	ld.shared.f32 	%f84, [%r131+12];
	ld.global.f32 	%f85, [%rd22+12];
	fma.rn.f32 	%f86, %f84, %f85, %f83;
	ld.shared.f32 	%f87, [%r131+16];
	ld.global.f32 	%f88, [%rd22+16];
	fma.rn.f32 	%f89, %f87, %f88, %f86;
	ld.shared.f32 	%f90, [%r131+20];
	ld.global.f32 	%f91, [%rd22+20];
	fma.rn.f32 	%f92, %f90, %f91, %f89;
	ld.shared.f32 	%f93, [%r131+24];
	ld.global.f32 	%f94, [%rd22+24];
	fma.rn.f32 	%f95, %f93, %f94, %f92;
	ld.shared.f32 	%f96, [%r131+28];
	ld.global.f32 	%f97, [%rd22+28];
	fma.rn.f32 	%f125, %f96, %f97, %f95;
	add.s32 	%r148, %r148, 8;
$L__BB0_33:
	setp.eq.s32 	%p32, %r20, 0;
	@%p32 bra 	$L__BB0_40;
	add.s32 	%r133, %r20, -1;
	setp.lt.u32 	%p33, %r133, 3;
	@%p33 bra 	$L__BB0_36;
	add.s32 	%r134, %r16, %r148;
	shl.b32 	%r135, %r134, 2;
	add.s32 	%r136, %r38, %r135;
	ld.shared.f32 	%f99, [%r136];
	add.s32 	%r137, %r26, %r148;
	mul.wide.s32 	%rd23, %r137, 4;
	add.s64 	%rd24, %rd1, %rd23;
	ld.global.f32 	%f100, [%rd24];
	fma.rn.f32 	%f101, %f99, %f100, %f125;
	ld.shared.f32 	%f102, [%r136+4];
	ld.global.f32 	%f103, [%rd24+4];
	fma.rn.f32 	%f104, %f102, %f103, %f101;
	ld.shared.f32 	%f105, [%r136+8];
	ld.global.f32 	%f106, [%rd24+8];
	fma.rn.f32 	%f107, %f105, %f106, %f104;
	ld.shared.f32 	%f108, [%r136+12];
	ld.global.f32 	%f109, [%rd24+12];
	fma.rn.f32 	%f125, %f108, %f109, %f107;
	add.s32 	%r148, %r148, 4;
$L__BB0_36:
	setp.eq.s32 	%p34, %r21, 0;
	@%p34 bra 	$L__BB0_40;
	setp.eq.s32 	%p35, %r21, 1;
	add.s32 	%r138, %r16, %r148;
	shl.b32 	%r139, %r138, 2;
	add.s32 	%r43, %r38, %r139;
	ld.shared.f32 	%f110, [%r43];
	add.s32 	%r140, %r26, %r148;
	mul.wide.s32 	%rd25, %r140, 4;
	add.s64 	%rd3, %rd1, %rd25;
	ld.global.f32 	%f111, [%rd3];
	fma.rn.f32 	%f125, %f110, %f111, %f125;
	@%p35 bra 	$L__BB0_40;
	setp.eq.s32 	%p36, %r21, 2;
	ld.shared.f32 	%f112, [%r43+4];
	ld.global.f32 	%f113, [%rd3+4];
	fma.rn.f32 	%f125, %f112, %f113, %f125;
	@%p36 bra 	$L__BB0_40;
	ld.shared.f32 	%f114, [%r43+8];
	ld.global.f32 	%f115, [%rd3+8];
	fma.rn.f32 	%f125, %f114, %f115, %f125;
$L__BB0_40:
	add.s32 	%r143, %r23, 1;
	abs.s32 	%r141, %r6;
	setp.ne.s32 	%p37, %r23, %r141;
	@%p37 bra 	$L__BB0_27;
$L__BB0_41:
	mad.lo.s32 	%r142, %r45, %r3, %r4;
	cvta.to.global.u64 	%rd26, %rd4;
	mul.wide.s32 	%rd27, %r142, 4;
	add.s64 	%rd28, %rd26, %rd27;
	st.global.f32 	[%rd28], %f125;
$L__BB0_42:
	ret;

}


// ===== COMPILED SASS (sm_100) =====

	.target	sm_100

	.elftype	@"ET_EXEC"


//--------------------- .note.nv.tkinfo           --------------------------
	.section	.note.nv.tkinfo,"",@"SHT_NOTE"
	.sectionflags	@"SHF_NOTE_NV_TKINFO"
	.tkinfo
        /*0018*/ 	.word	0x00000002
        /*0030*/ 	.string	""
        /*0030*/ 	.string	"ptxas"
        /*0030*/ 	.string	"Cuda compilation tools, release 13.0, V13.0.88"
        /*0030*/ 	.string	"Build cuda_13.0.r13.0/compiler.36424714_0"
        /*0030*/ 	.string	"-arch sm_100 -m 64 "



//--------------------- .note.nv.cuinfo           --------------------------
	.section	.note.nv.cuinfo,"",@"SHT_NOTE"
	.sectionflags	@"SHF_NOTE_NV_CUINFO"
        /*0018*/ 	.short	0x0002
        /*001a*/ 	.short	0x0064
        /*001c*/ 	.short	0x0082
	.zero		2


//--------------------- .nv.info                  --------------------------
	.section	.nv.info,"",@"SHT_CUDA_INFO"
	.align	4


	//----- nvinfo : EIATTR_REGCOUNT
	.align		4
        /*0000*/ 	.byte	0x04, 0x2f
        /*0002*/ 	.short	(.L_1 - .L_0)
	.align		4
.L_0:
        /*0004*/ 	.word	index@(_Z12tiled_conv2dPfS_S_iiii)
        /*0008*/ 	.word	0x00000020


	//----- nvinfo : EIATTR_FRAME_SIZE
	.align		4
.L_1:
        /*000c*/ 	.byte	0x04, 0x11
        /*000e*/ 	.short	(.L_3 - .L_2)
	.align		4
.L_2:
        /*0010*/ 	.word	index@(_Z12tiled_conv2dPfS_S_iiii)
        /*0014*/ 	.word	0x00000000


	//----- nvinfo : EIATTR_MIN_STACK_SIZE
	.align		4
.L_3:
        /*0018*/ 	.byte	0x04, 0x12
        /*001a*/ 	.short	(.L_5 - .L_4)
	.align		4
.L_4:
        /*001c*/ 	.word	index@(_Z12tiled_conv2dPfS_S_iiii)
        /*0020*/ 	.word	0x00000000
.L_5:


//--------------------- .nv.compat                --------------------------
	.section	.nv.compat,"",@"SHT_CUDA_COMPAT_INFO"
	.align	4
        /*0000*/ 	.byte	0x02, 0x09, 0x00, 0x00, 0x02, 0x02, 0x01, 0x00, 0x02, 0x05, 0x05, 0x00, 0x03, 0x07, 0x01, 0x01
        /*0010*/ 	.byte	0x02, 0x03, 0x00, 0x00, 0x02, 0x06, 0x01, 0x00, 0x04, 0x0b, 0x08, 0x00, 0x09, 0x00, 0x00, 0x00
        /*0020*/ 	.byte	0x00, 0x00, 0x00, 0x00


//--------------------- .nv.info._Z12tiled_conv2dPfS_S_iiii --------------------------
	.section	.nv.info._Z12tiled_conv2dPfS_S_iiii,"",@"SHT_CUDA_INFO"
	.sectionflags	@""
	.align	4


	//----- nvinfo : EIATTR_CUDA_API_VERSION
	.align		4
        /*0000*/ 	.byte	0x04, 0x37
        /*0002*/ 	.short	(.L_7 - .L_6)
.L_6:
        /*0004*/ 	.word	0x00000082


	//----- nvinfo : EIATTR_KPARAM_INFO
	.align		4
.L_7:
        /*0008*/ 	.byte	0x04, 0x17
        /*000a*/ 	.short	(.L_9 - .L_8)
.L_8:
        /*000c*/ 	.word	0x00000000
        /*0010*/ 	.short	0x0006
        /*0012*/ 	.short	0x0024
        /*0014*/ 	.byte	0x00, 0xf0, 0x11, 0x00


	//----- nvinfo : EIATTR_KPARAM_INFO
	.align		4
.L_9:
        /*0018*/ 	.byte	0x04, 0x17
        /*001a*/ 	.short	(.L_11 - .L_10)
.L_10:
        /*001c*/ 	.word	0x00000000
        /*0020*/ 	.short	0x0005
        /*0022*/ 	.short	0x0020
        /*0024*/ 	.byte	0x00, 0xf0, 0x11, 0x00


	//----- nvinfo : EIATTR_KPARAM_INFO
	.align		4
.L_11:
        /*0028*/ 	.byte	0x04, 0x17
        /*002a*/ 	.short	(.L_13 - .L_12)
.L_12:
        /*002c*/ 	.word	0x00000000
        /*0030*/ 	.short	0x0004
        /*0032*/ 	.short	0x001c
        /*0034*/ 	.byte	0x00, 0xf0, 0x11, 0x00


	//----- nvinfo : EIATTR_KPARAM_INFO
	.align		4
.L_13:
        /*0038*/ 	.byte	0x04, 0x17
        /*003a*/ 	.short	(.L_15 - .L_14)
.L_14:
        /*003c*/ 	.word	0x00000000
        /*0040*/ 	.short	0x0003
        /*0042*/ 	.short	0x0018
        /*0044*/ 	.byte	0x00, 0xf0, 0x11, 0x00


	//----- nvinfo : EIATTR_KPARAM_INFO
	.align		4
.L_15:
        /*0048*/ 	.byte	0x04, 0x17
        /*004a*/ 	.short	(.L_17 - .L_16)
.L_16:
        /*004c*/ 	.word	0x00000000
        /*0050*/ 	.short	0x0002
        /*0052*/ 	.short	0x0010
        /*0054*/ 	.byte	0x00, 0xf5, 0x21, 0x00


	//----- nvinfo : EIATTR_KPARAM_INFO
	.align		4
.L_17:
        /*0058*/ 	.byte	0x04, 0x17
        /*005a*/ 	.short	(.L_19 - .L_18)
.L_18:
        /*005c*/ 	.word	0x00000000
        /*0060*/ 	.short	0x0001
        /*0062*/ 	.short	0x0008
        /*0064*/ 	.byte	0x00, 0xf5, 0x21, 0x00


	//----- nvinfo : EIATTR_KPARAM_INFO
	.align		4
.L_19:
        /*0068*/ 	.byte	0x04, 0x17
        /*006a*/ 	.short	(.L_21 - .L_20)
.L_20:
        /*006c*/ 	.word	0x00000000
        /*0070*/ 	.short	0x0000
        /*0072*/ 	.short	0x0000
        /*0074*/ 	.byte	0x00, 0xf5, 0x21, 0x00


	//----- nvinfo : EIATTR_SPARSE_MMA_MASK
	.align		4
.L_21:
        /*0078*/ 	.byte	0x03, 0x50
        /*007a*/ 	.short	0x0000


	//----- nvinfo : EIATTR_MAXREG_COUNT
	.align		4
        /*007c*/ 	.byte	0x03, 0x1b
        /*007e*/ 	.short	0x00ff


	//----- nvinfo : EIATTR_NUM_BARRIERS
	.align		4
        /*0080*/ 	.byte	0x02, 0x4c
        /*0082*/ 	.byte	0x01
	.zero		1


	//----- nvinfo : EIATTR_MERCURY_ISA_VERSION
	.align		4
        /*0084*/ 	.byte	0x03, 0x5f
        /*0086*/ 	.short	0x0101


	//----- nvinfo : EIATTR_VRC_CTA_INIT_COUNT
	.align		4
        /*0088*/ 	.byte	0x02, 0x4a
	.zero		1
	.zero		1


	//----- nvinfo : EIATTR_EXIT_INSTR_OFFSETS
	.align		4
        /*008c*/ 	.byte	0x04, 0x1c
        /*008e*/ 	.short	(.L_23 - .L_22)


	//   ....[0]....
.L_22:
        /*0090*/ 	.word	0x00000800


	//   ....[1]....
        /*0094*/ 	.word	0x000012d0


	//----- nvinfo : EIATTR_CRS_STACK_SIZE
	.align		4
.L_23:
        /*0098*/ 	.byte	0x04, 0x1e
        /*009a*/ 	.short	(.L_25 - .L_24)
.L_24:
        /*009c*/ 	.word	0x00000000


	//----- nvinfo : EIATTR_CBANK_PARAM_SIZE
	.align		4
.L_25:
        /*00a0*/ 	.byte	0x03, 0x19
        /*00a2*/ 	.short	0x0028


	//----- nvinfo : EIATTR_PARAM_CBANK
	.align		4
        /*00a4*/ 	.byte	0x04, 0x0a
        /*00a6*/ 	.short	(.L_27 - .L_26)
	.align		4
.L_26:
        /*00a8*/ 	.word	index@(.nv.constant0._Z12tiled_conv2dPfS_S_iiii)
        /*00ac*/ 	.short	0x0380
        /*00ae*/ 	.short	0x0028


	//----- nvinfo : EIATTR_SW_WAR
	.align		4
.L_27:
        /*00b0*/ 	.byte	0x04, 0x36
        /*00b2*/ 	.short	(.L_29 - .L_28)
.L_28:
        /*00b4*/ 	.word	0x00000008
.L_29:


//--------------------- .nv.callgraph             --------------------------
	.section	.nv.callgraph,"",@"SHT_CUDA_CALLGRAPH"
	.align	4
	.sectionentsize	8
	.align		4
        /*0000*/ 	.word	0x00000000
	.align		4
        /*0004*/ 	.word	0xffffffff
	.align		4
        /*0008*/ 	.word	0x00000000
	.align		4
        /*000c*/ 	.word	0xfffffffe
	.align		4
        /*0010*/ 	.word	0x00000000
	.align		4
        /*0014*/ 	.word	0xfffffffd
	.align		4
        /*0018*/ 	.word	0x00000000
	.align		4
        /*001c*/ 	.word	0xfffffffc


//--------------------- .text._Z12tiled_conv2dPfS_S_iiii --------------------------
	.section	.text._Z12tiled_conv2dPfS_S_iiii,"ax",@progbits
	.align	128
        .global         _Z12tiled_conv2dPfS_S_iiii
        .type           _Z12tiled_conv2dPfS_S_iiii,@function
        .size           _Z12tiled_conv2dPfS_S_iiii,(.L_x_23 - _Z12tiled_conv2dPfS_S_iiii)
        .other          _Z12tiled_conv2dPfS_S_iiii,@"STO_CUDA_ENTRY STV_DEFAULT"
_Z12tiled_conv2dPfS_S_iiii:
.text._Z12tiled_conv2dPfS_S_iiii:
[----:B------:R-:W-:Y:S01]  /*0000*/  LDC R1, c[0x0][0x37c] ;  /* 0x0000df00ff017b82 */ /* 0x000fe20000000800 */
[----:B------:R-:W0:Y:S07]  /*0010*/  S2R R10, SR_TID.Y ;  /* 0x00000000000a7919 */ /* 0x000e2e0000002200 */
[----:B------:R-:W0:Y:S01]  /*0020*/  S2UR UR4, SR_CTAID.Y ;  /* 0x00000000000479c3 */ /* 0x000e220000002600 */
[----:B------:R-:W1:Y:S01]  /*0030*/  LDCU.64 UR6, c[0x0][0x398] ;  /* 0x00007300ff0677ac */ /* 0x000e620008000a00 */
[----:B------:R-:W2:Y:S06]  /*0040*/  S2R R7, SR_TID.X ;  /* 0x0000000000077919 */ /* 0x000eac0000002100 */
[----:B------:R-:W0:Y:S08]  /*0050*/  LDC R3, c[0x0][0x364] ;  /* 0x0000d900ff037b82 */ /* 0x000e300000000800 */
[----:B------:R-:W2:Y:S08]  /*0060*/  S2UR UR5, SR_CTAID.X ;  /* 0x00000000000579c3 */ /* 0x000eb00000002500 */
[----:B------:R-:W2:Y:S01]  /*0070*/  LDC R2, c[0x0][0x360] ;  /* 0x0000d800ff027b82 */ /* 0x000ea20000000800 */
[----:B0-----:R-:W-:Y:S01]  /*0080*/  IMAD R0, R3, UR4, R10 ;  /* 0x0000000403007c24 */ /* 0x001fe2000f8e020a */
[----:B------:R-:W0:Y:S06]  /*0090*/  S2R R4, SR_CgaCtaId ;  /* 0x0000000000047919 */ /* 0x000e2c0000008800 */
[----:B------:R-:W3:Y:S01]  /*00a0*/  LDC.64 R8, c[0x0][0x3a0] ;  /* 0x0000e800ff087b82 */ /* 0x000ee20000000a00 */
[----:B-1----:R-:W-:Y:S01]  /*00b0*/  ISETP.GE.AND P0, PT, R0, UR7, PT ;  /* 0x0000000700007c0c */ /* 0x002fe2000bf06270 */
[----:B--2---:R-:W-:Y:S01]  /*00c0*/  IMAD R3, R2, UR5, R7 ;  /* 0x0000000502037c24 */ /* 0x004fe2000f8e0207 */
[----:B------:R-:W1:Y:S04]  /*00d0*/  LDCU.64 UR4, c[0x0][0x358] ;  /* 0x00006b00ff0477ac */ /* 0x000e680008000a00 */
[----:B------:R-:W-:-:S13]  /*00e0*/  ISETP.LT.AND P0, PT, R3, UR6, !P0 ;  /* 0x0000000603007c0c */ /* 0x000fda000c701270 */
[----:B------:R-:W2:Y:S01]  /*00f0*/  @P0 LDC.64 R12, c[0x0][0x380] ;  /* 0x0000e000ff0c0b82 */ /* 0x000ea20000000a00 */
[----:B------:R-:W-:-:S04]  /*0100*/  @P0 IMAD R5, R0, UR6, R3 ;  /* 0x0000000600050c24 */ /* 0x000fc8000f8e0203 */
[----:B--2---:R-:W-:-:S06]  /*0110*/  @P0 IMAD.WIDE R12, R5, 0x4, R12 ;  /* 0x00000004050c0825 */ /* 0x004fcc00078e020c */
[----:B-1----:R1:W2:Y:S01]  /*0120*/  @P0 LDG.E R12, desc[UR4][R12.64] ;  /* 0x000000040c0c0981 */ /* 0x0022a2000c1e1900 */
[----:B---3--:R-:W-:Y:S01]  /*0130*/  LEA.HI R5, R9, R9, RZ, 0x1 ;  /* 0x0000000909057211 */ /* 0x008fe200078f08ff */
[----:B------:R-:W-:Y:S01]  /*0140*/  BSSY.RECONVERGENT B0, `(.L_x_0) ;  /* 0x000001c000007945 */ /* 0x000fe20003800200 */
[----:B------:R-:W-:Y:S02]  /*0150*/  LEA.HI R2, R8, R8, RZ, 0x1 ;  /* 0x0000000808027211 */ /* 0x000fe400078f08ff */
[----:B------:R-:W-:Y:S02]  /*0160*/  MOV R11, 0x400 ;  /* 0x00000400000b7802 */ /* 0x000fe40000000f00 */
[----:B------:R-:W-:Y:S02]  /*0170*/  SHF.R.S32.HI R5, RZ, 0x1, R5 ;  /* 0x00000001ff057819 */ /* 0x000fe40000011405 */
[----:B------:R-:W-:Y:S02]  /*0180*/  SHF.R.S32.HI R2, RZ, 0x1, R2 ;  /* 0x00000001ff027819 */ /* 0x000fe40000011402 */
[----:B0-----:R-:W-:-:S02]  /*0190*/  LEA R11, R4, R11, 0x18 ;  /* 0x0000000b040b7211 */ /* 0x001fc400078ec0ff */
[----:B------:R-:W-:Y:S01]  /*01a0*/  IADD3 R6, PT, PT, R5, R10, RZ ;  /* 0x0000000a05067210 */ /* 0x000fe20007ffe0ff */
[----:B------:R-:W-:Y:S01]  /*01b0*/  IMAD.IADD R4, R2, 0x1, R7 ;  /* 0x0000000102047824 */ /* 0x000fe200078e0207 */
[----:B------:R-:W-:-:S03]  /*01c0*/  ISETP.GE.AND P1, PT, R7, R2, PT ;  /* 0x000000020700720c */ /* 0x000fc60003f26270 */
[----:B------:R-:W-:-:S04]  /*01d0*/  IMAD R6, R6, 0x48, R11 ;  /* 0x0000004806067824 */ /* 0x000fc800078e020b */
[C---:B------:R-:W-:Y:S01]  /*01e0*/  @!P0 IMAD R14, R4.reuse, 0x4, R6 ;  /* 0x00000004040e8824 */ /* 0x040fe200078e0206 */
[----:B-1----:R-:W-:-:S05]  /*01f0*/  @P0 LEA R13, R4, R6, 0x2 ;  /* 0x00000006040d0211 */ /* 0x002fca00078e10ff */
[----:B--2---:R0:W-:Y:S04]  /*0200*/  @P0 STS [R13], R12 ;  /* 0x0000000c0d000388 */ /* 0x0041e80000000800 */
[----:B------:R0:W-:Y:S01]  /*0210*/  @!P0 STS [R14], RZ ;  /* 0x000000ff0e008388 */ /* 0x0001e20000000800 */
[----:B------:R-:W-:Y:S05]  /*0220*/  @P1 BRA `(.L_x_1) ;  /* 0x0000000000341947 */ /* 0x000fea0003800000 */
[----:B------:R-:W-:-:S04]  /*0230*/  IADD3 R15, PT, PT, R7, R3, -R2 ;  /* 0x00000003070f7210 */ /* 0x000fc80007ffe802 */
[----:B------:R-:W-:-:S04]  /*0240*/  ISETP.GE.AND P1, PT, R15, RZ, PT ;  /* 0x000000ff0f00720c */ /* 0x000fc80003f26270 */
[----:B------:R-:W-:-:S13]  /*0250*/  ISETP.GE.OR P1, PT, R0, UR7, !P1 ;  /* 0x0000000700007c0c */ /* 0x000fda000cf26670 */
[----:B------:R-:W-:Y:S05]  /*0260*/  @P1 BRA `(.L_x_2) ;  /* 0x00000000001c1947 */ /* 0x000fea0003800000 */
[----:B0-----:R-:W0:Y:S01]  /*0270*/  LDC.64 R12, c[0x0][0x380] ;  /* 0x0000e000ff0c7b82 */ /* 0x001e220000000a00 */
[----:B------:R-:W-:-:S04]  /*0280*/  IMAD R15, R0, UR6, R15 ;  /* 0x00000006000f7c24 */ /* 0x000fc8000f8e020f */
[----:B0-----:R-:W-:-:S06]  /*0290*/  IMAD.WIDE R12, R15, 0x4, R12 ;  /* 0x000000040f0c7825 */ /* 0x001fcc00078e020c */
[----:B------:R-:W2:Y:S01]  /*02a0*/  LDG.E R12, desc[UR4][R12.64] ;  /* 0x000000040c0c7981 */ /* 0x000ea2000c1e1900 */
[----:B------:R-:W-:-:S05]  /*02b0*/  LEA R15, R7, R6, 0x2 ;  /* 0x00000006070f7211 */ /* 0x000fca00078e10ff */
[----:B--2---:R1:W-:Y:S01]  /*02c0*/  STS [R15], R12 ;  /* 0x0000000c0f007388 */ /* 0x0043e20000000800 */
[----:B------:R-:W-:Y:S05]  /*02d0*/  BRA `(.L_x_1) ;  /* 0x0000000000087947 */ /* 0x000fea0003800000 */
.L_x_2:
[----:B0-----:R-:W-:-:S05]  /*02e0*/  IMAD R12, R7, 0x4, R6 ;  /* 0x00000004070c7824 */ /* 0x001fca00078e0206 */
[----:B------:R2:W-:Y:S02]  /*02f0*/  STS [R12], RZ ;  /* 0x000000ff0c007388 */ /* 0x0005e40000000800 */
.L_x_1:
[----:B------:R-:W-:Y:S05]  /*0300*/  BSYNC.RECONVERGENT B0 ;  /* 0x0000000000007941 */ /* 0x000fea0003800200 */
.L_x_0:
[----:B012---:R-:W-:Y:S01]  /*0310*/  IADD3 R12, PT, PT, -R2, 0x10, RZ ;  /* 0x00000010020c7810 */ /* 0x007fe20007ffe1ff */
[----:B------:R-:W-:Y:S03]  /*0320*/  BSSY.RECONVERGENT B0, `(.L_x_3) ;  /* 0x0000013000007945 */ /* 0x000fe60003800200 */
[----:B------:R-:W-:-:S13]  /*0330*/  ISETP.GE.AND P1, PT, R7, R12, PT ;  /* 0x0000000c0700720c */ /* 0x000fda0003f26270 */
[----:B------:R-:W-:Y:S05]  /*0340*/  @!P1 BRA `(.L_x_4) ;  /* 0x0000000000409947 */ /* 0x000fea0003800000 */
[----:B------:R-:W-:-:S04]  /*0350*/  IADD3 R12, PT, PT, R2, R7, R3 ;  /* 0x00000007020c7210 */ /* 0x000fc80007ffe003 */
[----:B------:R-:W-:-:S04]  /*0360*/  IADD3 R15, PT, PT, R12, -0xf, RZ ;  /* 0xfffffff10c0f7810 */ /* 0x000fc80007ffe0ff */
[----:B------:R-:W-:-:S04]  /*0370*/  ISETP.GE.AND P1, PT, R15, UR6, PT ;  /* 0x000000060f007c0c */ /* 0x000fc8000bf26270 */
[----:B------:R-:W-:-:S13]  /*0380*/  ISETP.GE.OR P1, PT, R0, UR7, P1 ;  /* 0x0000000700007c0c */ /* 0x000fda0008f26670 */
[----:B------:R-:W-:Y:S05]  /*0390*/  @P1 BRA `(.L_x_5) ;  /* 0x0000000000201947 */ /* 0x000fea0003800000 */
[----:B------:R-:W0:Y:S01]  /*03a0*/  LDC.64 R12, c[0x0][0x380] ;  /* 0x0000e000ff0c7b82 */ /* 0x000e220000000a00 */
[----:B------:R-:W-:-:S04]  /*03b0*/  IMAD R15, R0, UR6, R15 ;  /* 0x00000006000f7c24 */ /* 0x000fc8000f8e020f */
[----:B0-----:R-:W-:-:S06]  /*03c0*/  IMAD.WIDE R12, R15, 0x4, R12 ;  /* 0x000000040f0c7825 */ /* 0x001fcc00078e020c */
[----:B------:R-:W2:Y:S01]  /*03d0*/  LDG.E R12, desc[UR4][R12.64] ;  /* 0x000000040c0c7981 */ /* 0x000ea2000c1e1900 */
[----:B------:R-:W-:-:S05]  /*03e0*/  IMAD R15, R2, 0x2, R7 ;  /* 0x00000002020f7824 */ /* 0x000fca00078e0207 */
[----:B------:R-:W-:-:S05]  /*03f0*/  LEA R15, R15, R6, 0x2 ;  /* 0x000000060f0f7211 */ /* 0x000fca00078e10ff */
[----:B--2---:R1:W-:Y:S01]  /*0400*/  STS [R15], R12 ;  /* 0x0000000c0f007388 */ /* 0x0043e20000000800 */
[----:B------:R-:W-:Y:S05]  /*0410*/  BRA `(.L_x_4) ;  /* 0x00000000000c7947 */ /* 0x000fea0003800000 */
.L_x_5:
[----:B------:R-:W-:-:S05]  /*0420*/  IMAD R13, R2, 0x2, R7 ;  /* 0x00000002020d7824 */ /* 0x000fca00078e0207 */
[----:B------:R-:W-:-:S05]  /*0430*/  LEA R13, R13, R6, 0x2 ;  /* 0x000000060d0d7211 */ /* 0x000fca00078e10ff */
[----:B------:R0:W-:Y:S02]  /*0440*/  STS [R13], RZ ;  /* 0x000000ff0d007388 */ /* 0x0001e40000000800 */
.L_x_4:
[----:B------:R-:W-:Y:S05]  /*0450*/  BSYNC.RECONVERGENT B0 ;  /* 0x0000000000007941 */ /* 0x000fea0003800200 */
.L_x_3:
[C---:B------:R-:W-:Y:S01]  /*0460*/  ISETP.GE.AND P1, PT, R10.reuse, R5, PT ;  /* 0x000000050a00720c */ /* 0x040fe20003f26270 */
[----:B------:R-:W-:Y:S01]  /*0470*/  BSSY.RECONVERGENT B0, `(.L_x_6) ;  /* 0x0000010000007945 */ /* 0x000fe20003800200 */
[----:B------:R-:W-:-:S11]  /*0480*/  IMAD R6, R10, 0x48, R11 ;  /* 0x000000480a067824 */ /* 0x000fd600078e020b */
[----:B------:R-:W-:Y:S05]  /*0490*/  @P1 BRA `(.L_x_7) ;  /* 0x0000000000341947 */ /* 0x000fea0003800000 */
[----:B------:R-:W-:-:S04]  /*04a0*/  IADD3 R14, PT, PT, R10, R0, -R5 ;  /* 0x000000000a0e7210 */ /* 0x000fc80007ffe805 */
[----:B------:R-:W-:-:S04]  /*04b0*/  ISETP.GE.AND P2, PT, R14, RZ, PT ;  /* 0x000000ff0e00720c */ /* 0x000fc80003f46270 */
[----:B------:R-:W-:-:S13]  /*04c0*/  ISETP.GE.OR P2, PT, R3, UR6, !P2 ;  /* 0x0000000603007c0c */ /* 0x000fda000d746670 */
[----:B------:R-:W-:Y:S05]  /*04d0*/  @P2 BRA `(.L_x_8) ;  /* 0x00000000001c2947 */ /* 0x000fea0003800000 */
[----:B01----:R-:W0:Y:S01]  /*04e0*/  LDC.64 R12, c[0x0][0x380] ;  /* 0x0000e000ff0c7b82 */ /* 0x003e220000000a00 */
[----:B------:R-:W-:-:S04]  /*04f0*/  IMAD R15, R14, UR6, R3 ;  /* 0x000000060e0f7c24 */ /* 0x000fc8000f8e0203 */
[----:B0-----:R-:W-:-:S06]  /*0500*/  IMAD.WIDE R12, R15, 0x4, R12 ;  /* 0x000000040f0c7825 */ /* 0x001fcc00078e020c */
[----:B------:R-:W2:Y:S01]  /*0510*/  LDG.E R12, desc[UR4][R12.64] ;  /* 0x000000040c0c7981 */ /* 0x000ea2000c1e1900 */
[----:B------:R-:W-:-:S05]  /*0520*/  IMAD R15, R4, 0x4, R6 ;  /* 0x00000004040f7824 */ /* 0x000fca00078e0206 */
[----:B--2---:R2:W-:Y:S01]  /*0530*/  STS [R15], R12 ;  /* 0x0000000c0f007388 */ /* 0x0045e20000000800 */
[----:B------:R-:W-:Y:S05]  /*0540*/  BRA `(.L_x_7) ;  /* 0x0000000000087947 */ /* 0x000fea0003800000 */
.L_x_8:
[----:B-1----:R-:W-:-:S05]  /*0550*/  LEA R12, R4, R6, 0x2 ;  /* 0x00000006040c7211 */ /* 0x002fca00078e10ff */
[----:B------:R3:W-:Y:S02]  /*0560*/  STS [R12], RZ ;  /* 0x000000ff0c007388 */ /* 0x0007e40000000800 */
.L_x_7:
[----:B------:R-:W-:Y:S05]  /*0570*/  BSYNC.RECONVERGENT B0 ;  /* 0x0000000000007941 */ /* 0x000fea0003800200 */
.L_x_6:
[----:B0-----:R-:W-:Y:S01]  /*0580*/  IADD3 R13, PT, PT, -R5, 0x10, RZ ;  /* 0x00000010050d7810 */ /* 0x001fe20007ffe1ff */
[----:B------:R-:W-:Y:S03]  /*0590*/  BSSY.RECONVERGENT B0, `(.L_x_9) ;  /* 0x0000013000007945 */ /* 0x000fe60003800200 */
[----:B------:R-:W-:-:S13]  /*05a0*/  ISETP.GE.AND P2, PT, R10, R13, PT ;  /* 0x0000000d0a00720c */ /* 0x000fda0003f46270 */
[----:B------:R-:W-:Y:S05]  /*05b0*/  @!P2 BRA `(.L_x_10) ;  /* 0x000000000040a947 */ /* 0x000fea0003800000 */
[----:B-123--:R-:W-:-:S05]  /*05c0*/  IADD3 R12, PT, PT, R5, R10, R0 ;  /* 0x0000000a050c7210 */ /* 0x00efca0007ffe000 */
[----:B------:R-:W-:-:S05]  /*05d0*/  VIADD R14, R12, 0xfffffff1 ;  /* 0xfffffff10c0e7836 */ /* 0x000fca0000000000 */
        /* <DEDUP_REMOVED lines=11> */
.L_x_11:
[----:B------:R-:W-:-:S04]  /*0690*/  IMAD R13, R5, 0x90, R6 ;  /* 0x00000090050d7824 */ /* 0x000fc800078e0206 */
[----:B------:R-:W-:-:S05]  /*06a0*/  IMAD R13, R4, 0x4, R13 ;  /* 0x00000004040d7824 */ /* 0x000fca00078e020d */
[----:B------:R0:W-:Y:S02]  /*06b0*/  STS [R13], RZ ;  /* 0x000000ff0d007388 */ /* 0x0001e40000000800 */
.L_x_10:
[----:B------:R-:W-:Y:S05]  /*06c0*/  BSYNC.RECONVERGENT B0 ;  /* 0x0000000000007941 */ /* 0x000fea0003800200 */
.L_x_9:
[----:B------:R-:W-:Y:S01]  /*06d0*/  ISETP.GE.OR P1, PT, R7, R2, P1 ;  /* 0x000000020700720c */ /* 0x000fe20000f26670 */
[----:B------:R-:W-:-:S12]  /*06e0*/  BSSY.RECONVERGENT B0, `(.L_x_12) ;  /* 0x0000010000007945 */ /* 0x000fd80003800200 */
[----:B------:R-:W-:Y:S05]  /*06f0*/  @P1 BRA `(.L_x_13) ;  /* 0x0000000000381947 */ /* 0x000fea0003800000 */
[----:B-12-4-:R-:W-:Y:S02]  /*0700*/  IADD3 R15, PT, PT, R10, R0, -R5 ;  /* 0x000000000a0f7210 */ /* 0x016fe40007ffe805 */
[----:B------:R-:W-:-:S04]  /*0710*/  IADD3 R14, PT, PT, R7, R3, -R2 ;  /* 0x00000003070e7210 */ /* 0x000fc80007ffe802 */
[----:B---3--:R-:W-:-:S04]  /*0720*/  LOP3.LUT R12, R15, R14, RZ, 0xfc, !PT ;  /* 0x0000000e0f0c7212 */ /* 0x008fc800078efcff */
[----:B------:R-:W-:-:S13]  /*0730*/  ISETP.GE.AND P1, PT, R12, RZ, PT ;  /* 0x000000ff0c00720c */ /* 0x000fda0003f26270 */
[----:B------:R-:W-:Y:S05]  /*0740*/  @!P1 BRA `(.L_x_14) ;  /* 0x00000000001c9947 */ /* 0x000fea0003800000 */
[----:B0-----:R-:W0:Y:S01]  /*0750*/  LDC.64 R12, c[0x0][0x380] ;  /* 0x0000e000ff0c7b82 */ /* 0x001e220000000a00 */
[----:B------:R-:W-:-:S04]  /*0760*/  IMAD R15, R15, UR6, R14 ;  /* 0x000000060f0f7c24 */ /* 0x000fc8000f8e020e */
[----:B0-----:R-:W-:-:S06]  /*0770*/  IMAD.WIDE R12, R15, 0x4, R12 ;  /* 0x000000040f0c7825 */ /* 0x001fcc00078e020c */
[----:B------:R-:W2:Y:S01]  /*0780*/  LDG.E R12, desc[UR4][R12.64] ;  /* 0x000000040c0c7981 */ /* 0x000ea2000c1e1900 */
[----:B------:R-:W-:-:S05]  /*0790*/  LEA R15, R7, R6, 0x2 ;  /* 0x00000006070f7211 */ /* 0x000fca00078e10ff */
[----:B--2---:R0:W-:Y:S01]  /*07a0*/  STS [R15], R12 ;  /* 0x0000000c0f007388 */ /* 0x0041e20000000800 */
[----:B------:R-:W-:Y:S05]  /*07b0*/  BRA `(.L_x_13) ;  /* 0x0000000000087947 */ /* 0x000fea0003800000 */
.L_x_14:
[----:B------:R-:W-:-:S05]  /*07c0*/  IMAD R12, R7, 0x4, R6 ;  /* 0x00000004070c7824 */ /* 0x000fca00078e0206 */
[----:B------:R1:W-:Y:S02]  /*07d0*/  STS [R12], RZ ;  /* 0x000000ff0c007388 */ /* 0x0003e40000000800 */
.L_x_13:
[----:B------:R-:W-:Y:S05]  /*07e0*/  BSYNC.RECONVERGENT B0 ;  /* 0x0000000000007941 */ /* 0x000fea0003800200 */
.L_x_12:
[----:B------:R-:W-:Y:S06]  /*07f0*/  BAR.SYNC.DEFER_BLOCKING 0x0 ;  /* 0x0000000000007b1d */ /* 0x000fec0000010000 */
[----:B------:R-:W-:Y:S05]  /*0800*/  @!P0 EXIT ;  /* 0x000000000000894d */ /* 0x000fea0003800000 */
[----:B------:R-:W-:Y:S01]  /*0810*/  ISETP.GE.AND P0, PT, R9, -0x1, PT ;  /* 0xffffffff0900780c */ /* 0x000fe20003f06270 */
[----:B------:R-:W-:-:S12]  /*0820*/  HFMA2 R18, -RZ, RZ, 0, 0 ;  /* 0x00000000ff127431 */ /* 0x000fd800000001ff */
[----:B------:R-:W-:Y:S05]  /*0830*/  @!P0 BRA `(.L_x_15) ;  /* 0x0000000800908947 */ /* 0x000fea0003800000 */
[----:B------:R-:W-:-:S13]  /*0840*/  ISETP.GE.AND P0, PT, R8, -0x1, PT ;  /* 0xffffffff0800780c */ /* 0x000fda0003f06270 */
[----:B------:R-:W-:Y:S05]  /*0850*/  @!P0 BRA `(.L_x_15) ;  /* 0x0000000800888947 */ /* 0x000fea0003800000 */
[----:B------:R-:W-:Y:S01]  /*0860*/  IABS R9, R2 ;  /* 0x0000000200097213 */ /* 0x000fe20000000000 */
[----:B------:R-:W-:Y:S01]  /*0870*/  IMAD R10, R10, 0x12, R7 ;  /* 0x000000120a0a7824 */ /* 0x000fe200078e0207 */
[----:B------:R-:W-:Y:S01]  /*0880*/  IADD3 R8, PT, PT, -R5, RZ, RZ ;  /* 0x000000ff05087210 */ /* 0x000fe20007ffe1ff */
[----:B------:R-:W-:Y:S02]  /*0890*/  IMAD.MOV.U32 R18, RZ, RZ, RZ ;  /* 0x000000ffff127224 */ /* 0x000fe400078e00ff */
[----:B------:R-:W-:Y:S02]  /*08a0*/  IMAD.IADD R7, R2, 0x1, R9 ;  /* 0x0000000102077824 */ /* 0x000fe400078e0209 */
[----:B------:R-:W-:Y:S01]  /*08b0*/  IMAD.U32 R11, R10, 0x4, R11 ;  /* 0x000000040a0b7824 */ /* 0x000fe200078e000b */
[----:B------:R-:W-:Y:S02]  /*08c0*/  IADD3 R10, PT, PT, -R2, RZ, RZ ;  /* 0x000000ff020a7210 */ /* 0x000fe40007ffe1ff */
[----:B------:R-:W-:-:S02]  /*08d0*/  IADD3 R9, PT, PT, R7, 0x1, RZ ;  /* 0x0000000107097810 */ /* 0x000fc40007ffe0ff */
[----:B------:R-:W-:Y:S02]  /*08e0*/  IADD3 R11, PT, PT, R11, 0x20, RZ ;  /* 0x000000200b0b7810 */ /* 0x000fe40007ffe0ff */
[C---:B01234-:R-:W-:Y:S02]  /*08f0*/  LOP3.LUT R12, R9.reuse, 0xf, RZ, 0xc0, !PT ;  /* 0x0000000f090c7812 */ /* 0x05ffe400078ec0ff */
[C---:B------:R-:W-:Y:S02]  /*0900*/  LOP3.LUT R13, R9.reuse, 0x7, RZ, 0xc0, !PT ;  /* 0x00000007090d7812 */ /* 0x040fe400078ec0ff */
[----:B------:R-:W-:-:S07]  /*0910*/  LOP3.LUT R16, R9, 0x3, RZ, 0xc0, !PT ;  /* 0x0000000309107812 */ /* 0x000fce00078ec0ff */
.L_x_21:
[----:B------:R-:W0:Y:S01]  /*0920*/  LDCU UR6, c[0x0][0x3a0] ;  /* 0x00007400ff0677ac */ /* 0x000e220008000800 */
[----:B------:R-:W-:Y:S01]  /*0930*/  ISETP.GE.U32.AND P2, PT, R7, 0xf, PT ;  /* 0x0000000f0700780c */ /* 0x000fe20003f46070 */
[----:B------:R-:W-:Y:S01]  /*0940*/  IMAD.IADD R19, R5, 0x1, R8 ;  /* 0x0000000105137824 */ /* 0x000fe200078e0208 */
[----:B------:R-:W-:Y:S02]  /*0950*/  IABS R15, R5 ;  /* 0x00000005000f7213 */ /* 0x000fe40000000000 */
[----:B------:R-:W-:Y:S02]  /*0960*/  ISETP.NE.AND P1, PT, R12, RZ, PT ;  /* 0x000000ff0c00720c */ /* 0x000fe40003f25270 */
[----:B------:R-:W-:Y:S02]  /*0970*/  ISETP.NE.AND P0, PT, R8, R15, PT ;  /* 0x0000000f0800720c */ /* 0x000fe40003f05270 */
[----:B------:R-:W-:Y:S01]  /*0980*/  MOV R17, R10 ;  /* 0x0000000a00117202 */ /* 0x000fe20000000f00 */
[----:B0-----:R-:W-:-:S04]  /*0990*/  IMAD R21, R19, UR6, RZ ;  /* 0x0000000613157c24 */ /* 0x001fc8000f8e02ff */
[----:B------:R-:W-:Y:S06]  /*09a0*/  @!P2 BRA `(.L_x_16) ;  /* 0x0000000000f4a947 */ /* 0x000fec0003800000 */
[----:B------:R-:W-:Y:S01]  /*09b0*/  LOP3.LUT R22, R9, 0xfffffff0, RZ, 0xc0, !PT ;  /* 0xfffffff009167812 */ /* 0x000fe200078ec0ff */
[----:B------:R-:W-:Y:S01]  /*09c0*/  IMAD R20, R19, 0x48, R11 ;  /* 0x0000004813147824 */ /* 0x000fe200078e020b */
[----:B------:R-:W-:Y:S01]  /*09d0*/  MOV R23, R21 ;  /* 0x0000001500177202 */ /* 0x000fe20000000f00 */
[----:B------:R-:W-:Y:S01]  /*09e0*/  IMAD.MOV.U32 R17, RZ, RZ, R10 ;  /* 0x000000ffff117224 */ /* 0x000fe200078e000a */
[----:B------:R-:W-:-:S07]  /*09f0*/  IADD3 R22, PT, PT, -R22, RZ, RZ ;  /* 0x000000ff16167210 */ /* 0x000fce0007ffe1ff */
.L_x_17:
[----:B------:R-:W0:Y:S01]  /*0a00*/  LDC.64 R14, c[0x0][0x388] ;  /* 0x0000e200ff0e7b82 */ /* 0x000e220000000a00 */
[----:B------:R-:W1:Y:S04]  /*0a10*/  LDS R25, [R20+-0x20] ;  /* 0xffffe00014197984 */ /* 0x000e680000000800 */
[----:B------:R-:W2:Y:S01]  /*0a20*/  LDS R28, [R20+-0x1c] ;  /* 0xffffe400141c7984 */ /* 0x000ea20000000800 */
[----:B0-----:R-:W-:-:S05]  /*0a30*/  IMAD.WIDE R14, R23, 0x4, R14 ;  /* 0x00000004170e7825 */ /* 0x001fca00078e020e */
[----:B------:R-:W1:Y:S04]  /*0a40*/  LDG.E R26, desc[UR4][R14.64] ;  /* 0x000000040e1a7981 */ /* 0x000e68000c1e1900 */
[----:B------:R-:W2:Y:S01]  /*0a50*/  LDG.E R24, desc[UR4][R14.64+0x4] ;  /* 0x000004040e187981 */ /* 0x000ea2000c1e1900 */
[----:B-1----:R-:W-:-:S03]  /*0a60*/  FFMA R27, R25, R26, R18 ;  /* 0x0000001a191b7223 */ /* 0x002fc60000000012 */
[----:B------:R-:W3:Y:S04]  /*0a70*/  LDG.E R26, desc[UR4][R14.64+0x8] ;  /* 0x000008040e1a7981 */ /* 0x000ee8000c1e1900 */
[----:B------:R-:W4:Y:S04]  /*0a80*/  LDG.E R25, desc[UR4][R14.64+0xc] ;  /* 0x00000c040e197981 */ /* 0x000f28000c1e1900 */
[----:B------:R-:W5:Y:S01]  /*0a90*/  LDG.E R18, desc[UR4][R14.64+0x10] ;  /* 0x000010040e127981 */ /* 0x000f62000c1e1900 */
[----:B--2---:R-:W-:-:S03]  /*0aa0*/  FFMA R27, R28, R24, R27 ;  /* 0x000000181c1b7223 */ /* 0x004fc6000000001b */
[----:B------:R-:W3:Y:S04]  /*0ab0*/  LDS R24, [R20+-0x18] ;  /* 0xffffe80014187984 */ /* 0x000ee80000000800 */
[----:B------:R-:W-:Y:S01]  /*0ac0*/  LDS R28, [R20+-0xc] ;  /* 0xfffff400141c7984 */ /* 0x000fe20000000800 */
[----:B---3--:R-:W-:-:S03]  /*0ad0*/  FFMA R24, R24, R26, R27 ;  /* 0x0000001a18187223 */ /* 0x008fc6000000001b */
[----:B------:R-:W4:Y:S04]  /*0ae0*/  LDS R27, [R20+-0x14] ;  /* 0xffffec00141b7984 */ /* 0x000f280000000800 */
[----:B------:R-:W5:Y:S01]  /*0af0*/  LDS R26, [R20+-0x10] ;  /* 0xfffff000141a7984 */ /* 0x000f620000000800 */
[----:B----4-:R-:W-:-:S03]  /*0b00*/  FFMA R25, R27, R25, R24 ;  /* 0x000000191b197223 */ /* 0x010fc60000000018 */
[----:B------:R-:W2:Y:S01]  /*0b10*/  LDG.E R24, desc[UR4][R14.64+0x14] ;  /* 0x000014040e187981 */ /* 0x000ea2000c1e1900 */
[----:B-----5:R-:W-:-:S03]  /*0b20*/  FFMA R27, R26, R18, R25 ;  /* 0x000000121a1b7223 */ /* 0x020fc60000000019 */
[----:B------:R-:W3:Y:S04]  /*0b30*/  LDG.E R26, desc[UR4][R14.64+0x18] ;  /* 0x000018040e1a7981 */ /* 0x000ee8000c1e1900 */
[----:B------:R-:W4:Y:S04]  /*0b40*/  LDG.E R25, desc[UR4][R14.64+0x1c] ;  /* 0x00001c040e197981 */ /* 0x000f28000c1e1900 */
[----:B------:R-:W5:Y:S01]  /*0b50*/  LDG.E R18, desc[UR4][R14.64+0x20] ;  /* 0x000020040e127981 */ /* 0x000f62000c1e1900 */
[----:B--2---:R-:W-:-:S03]  /*0b60*/  FFMA R27, R28, R24, R27 ;  /* 0x000000181c1b7223 */ /* 0x004fc6000000001b */
[----:B------:R-:W3:Y:S04]  /*0b70*/  LDS R24, [R20+-0x8] ;  /* 0xfffff80014187984 */ /* 0x000ee80000000800 */
[----:B------:R-:W-:Y:S01]  /*0b80*/  LDS R28, [R20+0x4] ;  /* 0x00000400141c7984 */ /* 0x000fe20000000800 */
[----:B---3--:R-:W-:-:S03]  /*0b90*/  FFMA R24, R24, R26, R27 ;  /* 0x0000001a18187223 */ /* 0x008fc6000000001b */
[----:B------:R-:W4:Y:S04]  /*0ba0*/  LDS R27, [R20+-0x4] ;  /* 0xfffffc00141b7984 */ /* 0x000f280000000800 */
[----:B------:R-:W5:Y:S01]  /*0bb0*/  LDS R26, [R20] ;  /* 0x00000000141a7984 */ /* 0x000f620000000800 */
[----:B----4-:R-:W-:-:S03]  /*0bc0*/  FFMA R25, R27, R25, R24 ;  /* 0x000000191b197223 */ /* 0x010fc60000000018 */
[----:B------:R-:W2:Y:S01]  /*0bd0*/  LDG.E R24, desc[UR4][R14.64+0x24] ;  /* 0x000024040e187981 */ /* 0x000ea2000c1e1900 */
[----:B-----5:R-:W-:-:S03]  /*0be0*/  FFMA R27, R26, R18, R25 ;  /* 0x000000121a1b7223 */ /* 0x020fc60000000019 */
[----:B------:R-:W3:Y:S04]  /*0bf0*/  LDG.E R26, desc[UR4][R14.64+0x28] ;  /* 0x000028040e1a7981 */ /* 0x000ee8000c1e1900 */
[----:B------:R-:W4:Y:S04]  /*0c00*/  LDG.E R25, desc[UR4][R14.64+0x2c] ;  /* 0x00002c040e197981 */ /* 0x000f28000c1e1900 */
[----:B------:R-:W5:Y:S01]  /*0c10*/  LDG.E R18, desc[UR4][R14.64+0x30] ;  /* 0x000030040e127981 */ /* 0x000f62000c1e1900 */
[----:B--2---:R-:W-:-:S03]  /*0c20*/  FFMA R27, R28, R24, R27 ;  /* 0x000000181c1b7223 */ /* 0x004fc6000000001b */
[----:B------:R-:W3:Y:S04]  /*0c30*/  LDS R24, [R20+0x8] ;  /* 0x0000080014187984 */ /* 0x000ee80000000800 */
[----:B------:R-:W2:Y:S01]  /*0c40*/  LDG.E R28, desc[UR4][R14.64+0x3c] ;  /* 0x00003c040e1c7981 */ /* 0x000ea2000c1e1900 */
[----:B---3--:R-:W-:-:S03]  /*0c50*/  FFMA R24, R24, R26, R27 ;  /* 0x0000001a18187223 */ /* 0x008fc6000000001b */
[----:B------:R-:W4:Y:S04]  /*0c60*/  LDS R27, [R20+0xc] ;  /* 0x00000c00141b7984 */ /* 0x000f280000000800 */
[----:B------:R-:W5:Y:S01]  /*0c70*/  LDS R26, [R20+0x10] ;  /* 0x00001000141a7984 */ /* 0x000f620000000800 */
[----:B----4-:R-:W-:-:S03]  /*0c80*/  FFMA R25, R27, R25, R24 ;  /* 0x000000191b197223 */ /* 0x010fc60000000018 */
[----:B------:R-:W3:Y:S01]  /*0c90*/  LDG.E R24, desc[UR4][R14.64+0x34] ;  /* 0x000034040e187981 */ /* 0x000ee2000c1e1900 */
[----:B-----5:R-:W-:-:S03]  /*0ca0*/  FFMA R25, R26, R18, R25 ;  /* 0x000000121a197223 */ /* 0x020fc60000000019 */
[----:B------:R-:W4:Y:S04]  /*0cb0*/  LDG.E R18, desc[UR4][R14.64+0x38] ;  /* 0x000038040e127981 */ /* 0x000f28000c1e1900 */
[----:B------:R-:W3:Y:S04]  /*0cc0*/  LDS R26, [R20+0x14] ;  /* 0x00001400141a7984 */ /* 0x000ee80000000800 */
[----:B------:R-:W-:Y:S01]  /*0cd0*/  LDS R27, [R20+0x1c] ;  /* 0x00001c00141b7984 */ /* 0x000fe20000000800 */
[----:B------:R-:W-:-:S04]  /*0ce0*/  IADD3 R22, PT, PT, R22, 0x10, RZ ;  /* 0x0000001016167810 */ /* 0x000fc80007ffe0ff */
[----:B------:R-:W-:Y:S01]  /*0cf0*/  ISETP.NE.AND P2, PT, R22, RZ, PT ;  /* 0x000000ff1600720c */ /* 0x000fe20003f45270 */
[----:B------:R-:W-:Y:S01]  /*0d00*/  VIADD R17, R17, 0x10 ;  /* 0x0000001011117836 */ /* 0x000fe20000000000 */
[----:B------:R-:W-:Y:S01]  /*0d10*/  IADD3 R23, PT, PT, R23, 0x10, RZ ;  /* 0x0000001017177810 */ /* 0x000fe20007ffe0ff */
[----:B---3--:R-:W-:Y:S02]  /*0d20*/  FFMA R25, R26, R24, R25 ;  /* 0x000000181a197223 */ /* 0x008fe40000000019 */
[----:B------:R0:W4:Y:S02]  /*0d30*/  LDS R24, [R20+0x18] ;  /* 0x0000180014187984 */ /* 0x0001240000000800 */
[----:B0-----:R-:W-:Y:S01]  /*0d40*/  IADD3 R20, PT, PT, R20, 0x40, RZ ;  /* 0x0000004014147810 */ /* 0x001fe20007ffe0ff */
[----:B----4-:R-:W-:-:S04]  /*0d50*/  FFMA R18, R24, R18, R25 ;  /* 0x0000001218127223 */ /* 0x010fc80000000019 */
[----:B--2---:R-:W-:Y:S01]  /*0d60*/  FFMA R18, R27, R28, R18 ;  /* 0x0000001c1b127223 */ /* 0x004fe20000000012 */
[----:B------:R-:W-:Y:S06]  /*0d70*/  @P2 BRA `(.L_x_17) ;  /* 0xfffffffc00202947 */ /* 0x000fec000383ffff */
.L_x_16:
[----:B------:R-:W-:Y:S01]  /*0d80*/  VIADD R8, R8, 0x1 ;  /* 0x0000000108087836 */ /* 0x000fe20000000000 */
[----:B------:R-:W-:Y:S01]  /*0d90*/  IADD3 R20, PT, PT, R2, R21, RZ ;  /* 0x0000001502147210 */ /* 0x000fe20007ffe0ff */
[----:B------:R-:W-:Y:S06]  /*0da0*/  @!P1 BRA `(.L_x_18) ;  /* 0x0000000400309947 */ /* 0x000fec0003800000 */
[----:B------:R-:W-:Y:S01]  /*0db0*/  IADD3 R14, PT, PT, R12, -0x1, RZ ;  /* 0xffffffff0c0e7810 */ /* 0x000fe20007ffe0ff */
[----:B------:R-:W-:Y:S01]  /*0dc0*/  IMAD R19, R19, 0x48, R6 ;  /* 0x0000004813137824 */ /* 0x000fe200078e0206 */
[----:B------:R-:W-:Y:S02]  /*0dd0*/  ISETP.NE.AND P2, PT, R13, RZ, PT ;  /* 0x000000ff0d00720c */ /* 0x000fe40003f45270 */
[----:B------:R-:W-:-:S13]  /*0de0*/  ISETP.GE.U32.AND P1, PT, R14, 0x7, PT ;  /* 0x000000070e00780c */ /* 0x000fda0003f26070 */
[----:B------:R-:W-:Y:S05]  /*0df0*/  @!P1 BRA `(.L_x_19) ;  /* 0x0000000000789947 */ /* 0x000fea0003800000 */
[----:B------:R-:W0:Y:S01]  /*0e00*/  LDC.64 R14, c[0x0][0x388] ;  /* 0x0000e200ff0e7b82 */ /* 0x000e220000000a00 */
[----:B------:R-:W-:-:S04]  /*0e10*/  IMAD.IADD R21, R20, 0x1, R17 ;  /* 0x0000000114157824 */ /* 0x000fc800078e0211 */
[----:B0-----:R-:W-:-:S05]  /*0e20*/  IMAD.WIDE R14, R21, 0x4, R14 ;  /* 0x00000004150e7825 */ /* 0x001fca00078e020e */
[----:B------:R-:W2:Y:S04]  /*0e30*/  LDG.E R25, desc[UR4][R14.64] ;  /* 0x000000040e197981 */ /* 0x000ea8000c1e1900 */
[----:B------:R-:W3:Y:S04]  /*0e40*/  LDG.E R26, desc[UR4][R14.64+0x4] ;  /* 0x000004040e1a7981 */ /* 0x000ee8000c1e1900 */
[----:B------:R-:W4:Y:S01]  /*0e50*/  LDG.E R22, desc[UR4][R14.64+0x8] ;  /* 0x000008040e167981 */ /* 0x000f22000c1e1900 */
[----:B------:R-:W-:-:S04]  /*0e60*/  IADD3 R24, PT, PT, R4, R17, RZ ;  /* 0x0000001104187210 */ /* 0x000fc80007ffe0ff */
[----:B------:R-:W-:-:S05]  /*0e70*/  LEA R21, R24, R19, 0x2 ;  /* 0x0000001318157211 */ /* 0x000fca00078e10ff */
[----:B------:R-:W2:Y:S04]  /*0e80*/  LDS R23, [R21] ;  /* 0x0000000015177984 */ /* 0x000ea80000000800 */
[----:B------:R-:W3:Y:S04]  /*0e90*/  LDS R24, [R21+0x4] ;  /* 0x0000040015187984 */ /* 0x000ee80000000800 */
[----:B------:R-:W-:Y:S01]  /*0ea0*/  LDS R29, [R21+0x14] ;  /* 0x00001400151d7984 */ /* 0x000fe20000000800 */
[----:B--2---:R-:W-:-:S03]  /*0eb0*/  FFMA R23, R23, R25, R18 ;  /* 0x0000001917177223 */ /* 0x004fc60000000012 */
[----:B------:R-:W2:Y:S01]  /*0ec0*/  LDG.E R18, desc[UR4][R14.64+0xc] ;  /* 0x00000c040e127981 */ /* 0x000ea2000c1e1900 */
[----:B---3--:R-:W-:-:S03]  /*0ed0*/  FFMA R25, R24, R26, R23 ;  /* 0x0000001a18197223 */ /* 0x008fc60000000017 */
[----:B------:R-:W4:Y:S04]  /*0ee0*/  LDS R26, [R21+0x8] ;  /* 0x00000800151a7984 */ /* 0x000f280000000800 */
[----:B------:R-:W3:Y:S04]  /*0ef0*/  LDG.E R24, desc[UR4][R14.64+0x10] ;  /* 0x000010040e187981 */ /* 0x000ee8000c1e1900 */
[----:B------:R-:W5:Y:S01]  /*0f00*/  LDG.E R23, desc[UR4][R14.64+0x14] ;  /* 0x000014040e177981 */ /* 0x000f62000c1e1900 */
[----:B----4-:R-:W-:-:S03]  /*0f10*/  FFMA R27, R26, R22, R25 ;  /* 0x000000161a1b7223 */ /* 0x010fc60000000019 */
[----:B------:R-:W4:Y:S04]  /*0f20*/  LDG.E R22, desc[UR4][R14.64+0x18] ;  /* 0x000018040e167981 */ /* 0x000f28000c1e1900 */
[----:B------:R-:W4:Y:S01]  /*0f30*/  LDG.E R25, desc[UR4][R14.64+0x1c] ;  /* 0x00001c040e197981 */ /* 0x000f22000c1e1900 */
[----:B------:R-:W-:-:S03]  /*0f40*/  VIADD R17, R17, 0x8 ;  /* 0x0000000811117836 */ /* 0x000fc60000000000 */
[----:B------:R-:W2:Y:S02]  /*0f50*/  LDS R26, [R21+0xc] ;  /* 0x00000c00151a7984 */ /* 0x000ea40000000800 */
[----:B--2---:R-:W-:Y:S02]  /*0f60*/  FFMA R27, R26, R18, R27 ;  /* 0x000000121a1b7223 */ /* 0x004fe4000000001b */
[----:B------:R-:W3:Y:S02]  /*0f70*/  LDS R18, [R21+0x10] ;  /* 0x0000100015127984 */ /* 0x000ee40000000800 */
[----:B---3--:R-:W-:Y:S02]  /*0f80*/  FFMA R18, R18, R24, R27 ;  /* 0x0000001812127223 */ /* 0x008fe4000000001b */
[----:B------:R-:W4:Y:S02]  /*0f90*/  LDS R24, [R21+0x18] ;  /* 0x0000180015187984 */ /* 0x000f240000000800 */
[----:B-----5:R-:W-:-:S02]  /*0fa0*/  FFMA R23, R29, R23, R18 ;  /* 0x000000171d177223 */ /* 0x020fc40000000012 */
[----:B------:R-:W0:Y:S02]  /*0fb0*/  LDS R27, [R21+0x1c] ;  /* 0x00001c00151b7984 */ /* 0x000e240000000800 */
[----:B----4-:R-:W-:-:S04]  /*0fc0*/  FFMA R22, R24, R22, R23 ;  /* 0x0000001618167223 */ /* 0x010fc80000000017 */
[----:B0-----:R-:W-:-:S07]  /*0fd0*/  FFMA R18, R27, R25, R22 ;  /* 0x000000191b127223 */ /* 0x001fce0000000016 */
.L_x_19:
[----:B------:R-:W-:Y:S05]  /*0fe0*/  @!P2 BRA `(.L_x_18) ;  /* 0x0000000000a0a947 */ /* 0x000fea0003800000 */
[----:B------:R-:W-:Y:S02]  /*0ff0*/  IADD3 R14, PT, PT, R13, -0x1, RZ ;  /* 0xffffffff0d0e7810 */ /* 0x000fe40007ffe0ff */
[----:B------:R-:W-:Y:S02]  /*1000*/  ISETP.NE.AND P2, PT, R16, RZ, PT ;  /* 0x000000ff1000720c */ /* 0x000fe40003f45270 */
[----:B------:R-:W-:-:S13]  /*1010*/  ISETP.GE.U32.AND P1, PT, R14, 0x3, PT ;  /* 0x000000030e00780c */ /* 0x000fda0003f26070 */
[----:B------:R-:W-:Y:S05]  /*1020*/  @!P1 BRA `(.L_x_20) ;  /* 0x0000000000489947 */ /* 0x000fea0003800000 */
[----:B------:R-:W0:Y:S01]  /*1030*/  LDC.64 R14, c[0x0][0x388] ;  /* 0x0000e200ff0e7b82 */ /* 0x000e220000000a00 */
[----:B------:R-:W-:-:S05]  /*1040*/  IADD3 R21, PT, PT, R20, R17, RZ ;  /* 0x0000001114157210 */ /* 0x000fca0007ffe0ff */
[----:B0-----:R-:W-:-:S05]  /*1050*/  IMAD.WIDE R14, R21, 0x4, R14 ;  /* 0x00000004150e7825 */ /* 0x001fca00078e020e */
[----:B------:R-:W2:Y:S04]  /*1060*/  LDG.E R26, desc[UR4][R14.64] ;  /* 0x000000040e1a7981 */ /* 0x000ea8000c1e1900 */
[----:B------:R-:W3:Y:S04]  /*1070*/  LDG.E R22, desc[UR4][R14.64+0x4] ;  /* 0x000004040e167981 */ /* 0x000ee8000c1e1900 */
[----:B------:R-:W4:Y:S04]  /*1080*/  LDG.E R21, desc[UR4][R14.64+0x8] ;  /* 0x000008040e157981 */ /* 0x000f28000c1e1900 */
[----:B------:R-:W5:Y:S01]  /*1090*/  LDG.E R23, desc[UR4][R14.64+0xc] ;  /* 0x00000c040e177981 */ /* 0x000f62000c1e1900 */
[----:B------:R-:W-:Y:S01]  /*10a0*/  IMAD.IADD R24, R4, 0x1, R17 ;  /* 0x0000000104187824 */ /* 0x000fe200078e0211 */
[----:B------:R-:W-:-:S04]  /*10b0*/  IADD3 R17, PT, PT, R17, 0x4, RZ ;  /* 0x0000000411117810 */ /* 0x000fc80007ffe0ff */
[----:B------:R-:W-:-:S05]  /*10c0*/  LEA R24, R24, R19, 0x2 ;  /* 0x0000001318187211 */ /* 0x000fca00078e10ff */
[----:B------:R-:W2:Y:S04]  /*10d0*/  LDS R25, [R24] ;  /* 0x0000000018197984 */ /* 0x000ea80000000800 */
[----:B------:R-:W3:Y:S04]  /*10e0*/  LDS R28, [R24+0x4] ;  /* 0x00000400181c7984 */ /* 0x000ee80000000800 */
[----:B------:R-:W4:Y:S04]  /*10f0*/  LDS R27, [R24+0x8] ;  /* 0x00000800181b7984 */ /* 0x000f280000000800 */
[----:B------:R-:W5:Y:S01]  /*1100*/  LDS R29, [R24+0xc] ;  /* 0x00000c00181d7984 */ /* 0x000f620000000800 */
[----:B--2---:R-:W-:-:S04]  /*1110*/  FFMA R25, R25, R26, R18 ;  /* 0x0000001a19197223 */ /* 0x004fc80000000012 */
[----:B---3--:R-:W-:-:S04]  /*1120*/  FFMA R22, R28, R22, R25 ;  /* 0x000000161c167223 */ /* 0x008fc80000000019 */
[----:B----4-:R-:W-:-:S04]  /*1130*/  FFMA R22, R27, R21, R22 ;  /* 0x000000151b167223 */ /* 0x010fc80000000016 */
[----:B-----5:R-:W-:-:S07]  /*1140*/  FFMA R18, R29, R23, R22 ;  /* 0x000000171d127223 */ /* 0x020fce0000000016 */
.L_x_20:
[----:B------:R-:W-:Y:S05]  /*1150*/  @!P2 BRA `(.L_x_18) ;  /* 0x000000000044a947 */ /* 0x000fea0003800000 */
[----:B------:R-:W0:Y:S01]  /*1160*/  LDC.64 R14, c[0x0][0x388] ;  /* 0x0000e200ff0e7b82 */ /* 0x000e220000000a00 */
[----:B------:R-:W-:-:S04]  /*1170*/  IMAD.IADD R21, R20, 0x1, R17 ;  /* 0x0000000114157824 */ /* 0x000fc800078e0211 */
[----:B0-----:R-:W-:-:S05]  /*1180*/  IMAD.WIDE R14, R21, 0x4, R14 ;  /* 0x00000004150e7825 */ /* 0x001fca00078e020e */
[----:B------:R-:W2:Y:S01]  /*1190*/  LDG.E R21, desc[UR4][R14.64] ;  /* 0x000000040e157981 */ /* 0x000ea2000c1e1900 */
[----:B------:R-:W-:Y:S02]  /*11a0*/  IADD3 R20, PT, PT, R4, R17, RZ ;  /* 0x0000001104147210 */ /* 0x000fe40007ffe0ff */
[----:B------:R-:W-:Y:S02]  /*11b0*/  ISETP.NE.AND P1, PT, R16, 0x1, PT ;  /* 0x000000011000780c */ /* 0x000fe40003f25270 */
[----:B------:R-:W-:-:S05]  /*11c0*/  LEA R22, R20, R19, 0x2 ;  /* 0x0000001314167211 */ /* 0x000fca00078e10ff */
[----:B------:R-:W2:Y:S02]  /*11d0*/  LDS R17, [R22] ;  /* 0x0000000016117984 */ /* 0x000ea40000000800 */
[----:B--2---:R-:W-:-:S04]  /*11e0*/  FFMA R18, R17, R21, R18 ;  /* 0x0000001511127223 */ /* 0x004fc80000000012 */
[----:B------:R-:W-:Y:S05]  /*11f0*/  @!P1 BRA `(.L_x_18) ;  /* 0x00000000001c9947 */ /* 0x000fea0003800000 */
[----:B------:R-:W-:Y:S01]  /*1200*/  ISETP.NE.AND P1, PT, R16, 0x2, PT ;  /* 0x000000021000780c */ /* 0x000fe20003f25270 */
[----:B------:R-:W2:Y:S04]  /*1210*/  LDG.E R19, desc[UR4][R14.64+0x4] ;  /* 0x000004040e137981 */ /* 0x000ea8000c1e1900 */
[----:B------:R-:W2:Y:S08]  /*1220*/  LDS R17, [R22+0x4] ;  /* 0x0000040016117984 */ /* 0x000eb00000000800 */
[----:B------:R-:W3:Y:S04]  /*1230*/  @P1 LDG.E R20, desc[UR4][R14.64+0x8] ;  /* 0x000008040e141981 */ /* 0x000ee8000c1e1900 */
[----:B------:R-:W3:Y:S01]  /*1240*/  @P1 LDS R21, [R22+0x8] ;  /* 0x0000080016151984 */ /* 0x000ee20000000800 */
[----:B--2---:R-:W-:-:S04]  /*1250*/  FFMA R18, R17, R19, R18 ;  /* 0x0000001311127223 */ /* 0x004fc80000000012 */
[----:B---3--:R-:W-:-:S07]  /*1260*/  @P1 FFMA R18, R21, R20, R18 ;  /* 0x0000001415121223 */ /* 0x008fce0000000012 */
.L_x_18:
[----:B------:R-:W-:Y:S05]  /*1270*/  @P0 BRA `(.L_x_21) ;  /* 0xfffffff400a80947 */ /* 0x000fea000383ffff */
.L_x_15:
[----:B------:R-:W5:Y:S01]  /*1280*/  LDC.64 R4, c[0x0][0x390] ;  /* 0x0000e400ff047b82 */ /* 0x000f620000000a00 */
[----:B------:R-:W0:Y:S02]  /*1290*/  LDCU UR6, c[0x0][0x398] ;  /* 0x00007300ff0677ac */ /* 0x000e240008000800 */
[----:B0-----:R-:W-:-:S04]  /*12a0*/  IMAD R3, R0, UR6, R3 ;  /* 0x0000000600037c24 */ /* 0x001fc8000f8e0203 */
[----:B-----5:R-:W-:-:S05]  /*12b0*/  IMAD.WIDE R2, R3, 0x4, R4 ;  /* 0x0000000403027825 */ /* 0x020fca00078e0204 */
[----:B------:R-:W-:Y:S01]  /*12c0*/  STG.E desc[UR4][R2.64], R18 ;  /* 0x0000001202007986 */ /* 0x000fe2000c101904 */
[----:B------:R-:W-:Y:S05]  /*12d0*/  EXIT ;  /* 0x000000000000794d */ /* 0x000fea0003800000 */
.L_x_22:
[----:B------:R-:W-:-:S00]  /*12e0*/  BRA `(.L_x_22) ;  /* 0xfffffffc00fc7947 */ /* 0x000fc0000383ffff */
[----:B------:R-:W-:-:S00]  /*12f0*/  NOP ;  /* 0x0000000000007918 */ /* 0x000fc00000000000 */
        /* <DEDUP_REMOVED lines=8> */
.L_x_23:


//--------------------- .nv.shared._Z12tiled_conv2dPfS_S_iiii --------------------------
	.section	.nv.shared._Z12tiled_conv2dPfS_S_iiii,"aw",@nobits
	.sectionflags	@""
	.align	4
.nv.shared._Z12tiled_conv2dPfS_S_iiii:
	.zero		2320


//--------------------- .nv.shared.reserved.0     --------------------------
	.section	.nv.shared.reserved.0,"aw",@nobits
	.weak		__nv_reservedSMEM_offset_0_alias
	.size		__nv_reservedSMEM_offset_0_alias, 0, 64
	.other		__nv_reservedSMEM_offset_0_alias,@"STO_CUDA_RESERVED_SHARED STV_DEFAULT"
__nv_reservedSMEM_offset_0_alias:
	.zero		0
	.zero		64


//--------------------- .nv.constant0._Z12tiled_conv2dPfS_S_iiii --------------------------
	.section	.nv.constant0._Z12tiled_conv2dPfS_S_iiii,"a",@progbits
	.sectionflags	@""
	.align	4
.nv.constant0._Z12tiled_conv2dPfS_S_iiii:
	.zero		936


//--------------------- SYMBOLS --------------------------

	.type		.nv.reservedSmem.offset0,@object
	.size		.nv.reservedSmem.offset0,0x4
	.type		.nv.reservedSmem.cap,@object
	.size		.nv.reservedSmem.cap,0x4
